//
// Generated by NVIDIA NVVM Compiler
//
// Compiler Build ID: CL-36424714
// Cuda compilation tools, release 13.0, V13.0.88
// Based on NVVM 20.0.0
//

.version 9.0
.target sm_100
.address_size 64

	// .globl	_Z6hi_gpuv
.extern .func  (.param .b32 func_retval0) vprintf
(
	.param .b64 vprintf_param_0,
	.param .b64 vprintf_param_1
)
;
.global .align 1 .b8 $str[23] = {72, 101, 108, 108, 111, 32, 87, 111, 114, 108, 100, 32, 102, 114, 111, 109, 32, 71, 80, 85, 33, 10};

.visible .entry _Z6hi_gpuv()
{
	.reg .b32 	%r<3>;
	.reg .b64 	%rd<3>;

	mov.u64 	%rd1, $str;
	cvta.global.u64 	%rd2, %rd1;
	{ // callseq 0, 0
	.param .b64 param0;
	st.param.b64 	[param0], %rd2;
	.param .b64 param1;
	st.param.b64 	[param1], 0;
	.param .b32 retval0;
	call.uni (retval0), 
	vprintf, 
	(
	param0, 
	param1
	);
	ld.param.b32 	%r1, [retval0];
	} // callseq 0
	ret;

}


// ===== COMPILED SASS (sm_100) =====

	.target	sm_100

	.elftype	@"ET_EXEC"


//--------------------- .note.nv.tkinfo           --------------------------
	.section	.note.nv.tkinfo,"",@"SHT_NOTE"
	.sectionflags	@"SHF_NOTE_NV_TKINFO"
	.tkinfo
        /*0018*/ 	.word	0x00000002
        /*0030*/ 	.string	""
        /*0030*/ 	.string	"ptxas"
        /*0030*/ 	.string	"Cuda compilation tools, release 13.0, V13.0.88"
        /*0030*/ 	.string	"Build cuda_13.0.r13.0/compiler.36424714_0"
        /*0030*/ 	.string	"-arch sm_100 -m 64 "



//--------------------- .note.nv.cuinfo           --------------------------
	.section	.note.nv.cuinfo,"",@"SHT_NOTE"
	.sectionflags	@"SHF_NOTE_NV_CUINFO"
        /*0018*/ 	.short	0x0002
        /*001a*/ 	.short	0x0064
        /*001c*/ 	.short	0x0082
	.zero		2


//--------------------- .nv.info                  --------------------------
	.section	.nv.info,"",@"SHT_CUDA_INFO"
	.align	4


	//----- nvinfo : EIATTR_REGCOUNT
	.align		4
        /*0000*/ 	.byte	0x04, 0x2f
        /*0002*/ 	.short	(.L_2 - .L_1)
	.align		4
.L_1:
        /*0004*/ 	.word	index@(_Z6hi_gpuv)
        /*0008*/ 	.word	0x00000018


	//----- nvinfo : EIATTR_FRAME_SIZE
	.align		4
.L_2:
        /*000c*/ 	.byte	0x04, 0x11
        /*000e*/ 	.short	(.L_4 - .L_3)
	.align		4
.L_3:
        /*0010*/ 	.word	index@(_Z6hi_gpuv)
        /*0014*/ 	.word	0x00000000


	//----- nvinfo : EIATTR_MIN_STACK_SIZE
	.align		4
.L_4:
        /*0018*/ 	.byte	0x04, 0x12
        /*001a*/ 	.short	(.L_6 - .L_5)
	.align		4
.L_5:
        /*001c*/ 	.word	index@(_Z6hi_gpuv)
        /*0020*/ 	.word	0x00000000
.L_6:


//--------------------- .nv.compat                --------------------------
	.section	.nv.compat,"",@"SHT_CUDA_COMPAT_INFO"
	.align	4
        /*0000*/ 	.byte	0x02, 0x09, 0x00, 0x00, 0x02, 0x02, 0x01, 0x00, 0x02, 0x05, 0x05, 0x00, 0x03, 0x07, 0x01, 0x01
        /*0010*/ 	.byte	0x02, 0x03, 0x00, 0x00, 0x02, 0x06, 0x01, 0x00, 0x04, 0x0b, 0x08, 0x00, 0x09, 0x00, 0x00, 0x00
        /*0020*/ 	.byte	0x00, 0x00, 0x00, 0x00


//--------------------- .nv.info._Z6hi_gpuv       --------------------------
	.section	.nv.info._Z6hi_gpuv,"",@"SHT_CUDA_INFO"
	.sectionflags	@""
	.align	4


	//----- nvinfo : EIATTR_CUDA_API_VERSION
	.align		4
        /*0000*/ 	.byte	0x04, 0x37
        /*0002*/ 	.short	(.L_8 - .L_7)
.L_7:
        /*0004*/ 	.word	0x00000082


	//----- nvinfo : EIATTR_SPARSE_MMA_MASK
	.align		4
.L_8:
        /*0008*/ 	.byte	0x03, 0x50
        /*000a*/ 	.short	0x0000


	//----- nvinfo : EIATTR_MAXREG_COUNT
	.align		4
        /*000c*/ 	.byte	0x03, 0x1b
        /*000e*/ 	.short	0x00ff


	//----- nvinfo : EIATTR_EXTERNS
	.align		4
        /*0010*/ 	.byte	0x04, 0x0f
        /*0012*/ 	.short	(.L_10 - .L_9)


	//   ....[0]....
	.align		4
.L_9:
        /*0014*/ 	.word	index@(vprintf)


	//----- nvinfo : EIATTR_MERCURY_ISA_VERSION
	.align		4
.L_10:
        /*0018*/ 	.byte	0x03, 0x5f
        /*001a*/ 	.short	0x0101


	//----- nvinfo : EIATTR_VRC_CTA_INIT_COUNT
	.align		4
        /*001c*/ 	.byte	0x02, 0x4a
	.zero		1
	.zero		1


	//----- nvinfo : EIATTR_SYSCALL_OFFSETS
	.align		4
        /*0020*/ 	.byte	0x04, 0x46
        /*0022*/ 	.short	(.L_12 - .L_11)


	//   ....[0]....
.L_11:
        /*0024*/ 	.word	0x00000080


	//----- nvinfo : EIATTR_EXIT_INSTR_OFFSETS
	.align		4
.L_12:
        /*0028*/ 	.byte	0x04, 0x1c
        /*002a*/ 	.short	(.L_14 - .L_13)


	//   ....[0]....
.L_13:
        /*002c*/ 	.word	0x00000090


	//----- nvinfo : EIATTR_SW_WAR
	.align		4
.L_14:
        /*0030*/ 	.byte	0x04, 0x36
        /*0032*/ 	.short	(.L_16 - .L_15)
.L_15:
        /*0034*/ 	.word	0x00000008
.L_16:


//--------------------- .nv.callgraph             --------------------------
	.section	.nv.callgraph,"",@"SHT_CUDA_CALLGRAPH"
	.align	4
	.sectionentsize	8
	.align		4
        /*0000*/ 	.word	0x00000000
	.align		4
        /*0004*/ 	.word	0xffffffff
	.align		4
        /*0008*/ 	.word	index@(_Z6hi_gpuv)
	.align		4
        /*000c*/ 	.word	index@(vprintf)
	.align		4
        /*0010*/ 	.word	0x00000000
	.align		4
        /*0014*/ 	.word	0xfffffffe
	.align		4
        /*0018*/ 	.word	0x00000000
	.align		4
        /*001c*/ 	.word	0xfffffffd
	.align		4
        /*0020*/ 	.word	0x00000000
	.align		4
        /*0024*/ 	.word	0xfffffffc


//--------------------- .nv.constant4             --------------------------
	.section	.nv.constant4,"a",@progbits
	.align	8
	.align		8
.nv.constant4:
        /*0000*/ 	.dword	vprintf
	.align		8
        /*0008*/ 	.dword	$str


//--------------------- .text._Z6hi_gpuv          --------------------------
	.section	.text._Z6hi_gpuv,"ax",@progbits
	.align	128
        .global         _Z6hi_gpuv
        .type           _Z6hi_gpuv,@function
        .size           _Z6hi_gpuv,(.L_x_2 - _Z6hi_gpuv)
        .other          _Z6hi_gpuv,@"STO_CUDA_ENTRY STV_DEFAULT"
_Z6hi_gpuv:
.text._Z6hi_gpuv:
[----:B------:R-:W0:Y:S01]  /*0000*/  LDC R1, c[0x0][0x37c] ;  /* 0x0000df00ff017b82 */ /* 0x000e220000000800 */
[----:B------:R-:W-:Y:S01]  /*0010*/  MOV R0, 0x0 ;  /* 0x0000000000007802 */ /* 0x000fe20000000f00 */
[----:B------:R-:W1:Y:S01]  /*0020*/  LDCU.64 UR4, c[0x4][0x8] ;  /* 0x01000100ff0477ac */ /* 0x000e620008000a00 */
[----:B------:R-:W-:-:S05]  /*0030*/  CS2R R6, SRZ ;  /* 0x0000000000067805 */ /* 0x000fca000001ff00 */
[----:B------:R2:W3:Y:S01]  /*0040*/  LDC.64 R2, c[0x4][R0] ;  /* 0x0100000000027b82 */ /* 0x0004e20000000a00 */
[----:B-1----:R-:W-:Y:S02]  /*0050*/  IMAD.U32 R4, RZ, RZ, UR4 ;  /* 0x00000004ff047e24 */ /* 0x002fe4000f8e00ff */
[----:B--2---:R-:W-:-:S07]  /*0060*/  IMAD.U32 R5, RZ, RZ, UR5 ;  /* 0x00000005ff057e24 */ /* 0x004fce000f8e00ff */
[----:B------:R-:W-:-:S07]  /*0070*/  LEPC R20, `(.L_x_0) ;  /* 0x000000001014794e */ /* 0x000fce0000000000 */
[----:B0--3--:R-:W-:Y:S05]  /*0080*/  CALL.ABS.NOINC R2 ;  /* 0x0000000002007343 */ /* 0x009fea0003c00000 */
.L_x_0:
[----:B------:R-:W-:Y:S05]  /*0090*/  EXIT ;  /* 0x000000000000794d */ /* 0x000fea0003800000 */
.L_x_1:
[----:B------:R-:W-:-:S00]  /*00a0*/  BRA `(.L_x_1) ;  /* 0xfffffffc00fc7947 */ /* 0x000fc0000383ffff */
[----:B------:R-:W-:-:S00]  /*00b0*/  NOP ;  /* 0x0000000000007918 */ /* 0x000fc00000000000 */
        /* <DEDUP_REMOVED lines=12> */
.L_x_2:


//--------------------- .nv.global.init           --------------------------
	.section	.nv.global.init,"aw",@progbits
.nv.global.init:
	.type		$str,@object
	.size		$str,(.L_0 - $str)
$str:
        /*0000*/ 	.byte	0x48, 0x65, 0x6c, 0x6c, 0x6f, 0x20, 0x57, 0x6f, 0x72, 0x6c, 0x64, 0x20, 0x66, 0x72, 0x6f, 0x6d
        /*0010*/ 	.byte	0x20, 0x47, 0x50, 0x55, 0x21, 0x0a, 0x00
.L_0:


//--------------------- .nv.shared.reserved.0     --------------------------
	.section	.nv.shared.reserved.0,"aw",@nobits
	.weak		__nv_reservedSMEM_offset_0_alias
	.size		__nv_reservedSMEM_offset_0_alias, 0, 64
	.other		__nv_reservedSMEM_offset_0_alias,@"STO_CUDA_RESERVED_SHARED STV_DEFAULT"
__nv_reservedSMEM_offset_0_alias:
	.zero		0
	.zero		64


//--------------------- .nv.constant0._Z6hi_gpuv  --------------------------
	.section	.nv.constant0._Z6hi_gpuv,"a",@progbits
	.sectionflags	@""
	.align	4
.nv.constant0._Z6hi_gpuv:
	.zero		896


//--------------------- SYMBOLS --------------------------

	.type		.nv.reservedSmem.offset0,@object
	.size		.nv.reservedSmem.offset0,0x4
	.type		vprintf,@function
